//
// Generated by NVIDIA NVVM Compiler
//
// Compiler Build ID: CL-36424714
// Cuda compilation tools, release 13.0, V13.0.88
// Based on NVVM 20.0.0
//

.version 9.0
.target sm_100
.address_size 64

	// .globl	_Z12helloFromGPUv
.extern .func  (.param .b32 func_retval0) vprintf
(
	.param .b64 vprintf_param_0,
	.param .b64 vprintf_param_1
)
;
.global .align 1 .b8 $str[43] = {72, 101, 108, 108, 111, 32, 87, 111, 114, 108, 100, 32, 102, 114, 111, 109, 32, 71, 80, 85, 44, 32, 98, 108, 111, 99, 107, 32, 37, 100, 44, 32, 116, 104, 114, 101, 97, 100, 32, 37, 100, 10};

.visible .entry _Z12helloFromGPUv()
{
	.local .align 8 .b8 	__local_depot0[8];
	.reg .b64 	%SP;
	.reg .b64 	%SPL;
	.reg .b32 	%r<5>;
	.reg .b64 	%rd<5>;

	mov.u64 	%SPL, __local_depot0;
	cvta.local.u64 	%SP, %SPL;
	add.u64 	%rd1, %SP, 0;
	add.u64 	%rd2, %SPL, 0;
	mov.u32 	%r1, %ctaid.x;
	mov.u32 	%r2, %tid.x;
	st.local.v2.u32 	[%rd2], {%r1, %r2};
	mov.u64 	%rd3, $str;
	cvta.global.u64 	%rd4, %rd3;
	{ // callseq 0, 0
	.param .b64 param0;
	st.param.b64 	[param0], %rd4;
	.param .b64 param1;
	st.param.b64 	[param1], %rd1;
	.param .b32 retval0;
	call.uni (retval0), 
	vprintf, 
	(
	param0, 
	param1
	);
	ld.param.b32 	%r3, [retval0];
	} // callseq 0
	ret;

}


// ===== COMPILED SASS (sm_100) =====

	.target	sm_100

	.elftype	@"ET_EXEC"


//--------------------- .note.nv.tkinfo           --------------------------
	.section	.note.nv.tkinfo,"",@"SHT_NOTE"
	.sectionflags	@"SHF_NOTE_NV_TKINFO"
	.tkinfo
        /*0018*/ 	.word	0x00000002
        /*0030*/ 	.string	""
        /*0030*/ 	.string	"ptxas"
        /*0030*/ 	.string	"Cuda compilation tools, release 13.0, V13.0.88"
        /*0030*/ 	.string	"Build cuda_13.0.r13.0/compiler.36424714_0"
        /*0030*/ 	.string	"-arch sm_100 -m 64 "



//--------------------- .note.nv.cuinfo           --------------------------
	.section	.note.nv.cuinfo,"",@"SHT_NOTE"
	.sectionflags	@"SHF_NOTE_NV_CUINFO"
        /*0018*/ 	.short	0x0002
        /*001a*/ 	.short	0x0064
        /*001c*/ 	.short	0x0082
	.zero		2


//--------------------- .nv.info                  --------------------------
	.section	.nv.info,"",@"SHT_CUDA_INFO"
	.align	4


	//----- nvinfo : EIATTR_REGCOUNT
	.align		4
        /*0000*/ 	.byte	0x04, 0x2f
        /*0002*/ 	.short	(.L_2 - .L_1)
	.align		4
.L_1:
        /*0004*/ 	.word	index@(_Z12helloFromGPUv)
        /*0008*/ 	.word	0x00000018


	//----- nvinfo : EIATTR_FRAME_SIZE
	.align		4
.L_2:
        /*000c*/ 	.byte	0x04, 0x11
        /*000e*/ 	.short	(.L_4 - .L_3)
	.align		4
.L_3:
        /*0010*/ 	.word	index@(_Z12helloFromGPUv)
        /*0014*/ 	.word	0x00000008


	//----- nvinfo : EIATTR_MIN_STACK_SIZE
	.align		4
.L_4:
        /*0018*/ 	.byte	0x04, 0x12
        /*001a*/ 	.short	(.L_6 - .L_5)
	.align		4
.L_5:
        /*001c*/ 	.word	index@(_Z12helloFromGPUv)
        /*0020*/ 	.word	0x00000008
.L_6:


//--------------------- .nv.compat                --------------------------
	.section	.nv.compat,"",@"SHT_CUDA_COMPAT_INFO"
	.align	4
        /*0000*/ 	.byte	0x02, 0x09, 0x00, 0x00, 0x02, 0x02, 0x01, 0x00, 0x02, 0x05, 0x05, 0x00, 0x03, 0x07, 0x01, 0x01
        /*0010*/ 	.byte	0x02, 0x03, 0x00, 0x00, 0x02, 0x06, 0x01, 0x00, 0x04, 0x0b, 0x08, 0x00, 0x09, 0x00, 0x00, 0x00
        /*0020*/ 	.byte	0x00, 0x00, 0x00, 0x00


//--------------------- .nv.info._Z12helloFromGPUv --------------------------
	.section	.nv.info._Z12helloFromGPUv,"",@"SHT_CUDA_INFO"
	.sectionflags	@""
	.align	4


	//----- nvinfo : EIATTR_CUDA_API_VERSION
	.align		4
        /*0000*/ 	.byte	0x04, 0x37
        /*0002*/ 	.short	(.L_8 - .L_7)
.L_7:
        /*0004*/ 	.word	0x00000082


	//----- nvinfo : EIATTR_SPARSE_MMA_MASK
	.align		4
.L_8:
        /*0008*/ 	.byte	0x03, 0x50
        /*000a*/ 	.short	0x0000


	//----- nvinfo : EIATTR_MAXREG_COUNT
	.align		4
        /*000c*/ 	.byte	0x03, 0x1b
        /*000e*/ 	.short	0x00ff


	//----- nvinfo : EIATTR_EXTERNS
	.align		4
        /*0010*/ 	.byte	0x04, 0x0f
        /*0012*/ 	.short	(.L_10 - .L_9)


	//   ....[0]....
	.align		4
.L_9:
        /*0014*/ 	.word	index@(vprintf)


	//----- nvinfo : EIATTR_MERCURY_ISA_VERSION
	.align		4
.L_10:
        /*0018*/ 	.byte	0x03, 0x5f
        /*001a*/ 	.short	0x0101


	//----- nvinfo : EIATTR_VRC_CTA_INIT_COUNT
	.align		4
        /*001c*/ 	.byte	0x02, 0x4a
	.zero		1
	.zero		1


	//----- nvinfo : EIATTR_SYSCALL_OFFSETS
	.align		4
        /*0020*/ 	.byte	0x04, 0x46
        /*0022*/ 	.short	(.L_12 - .L_11)


	//   ....[0]....
.L_11:
        /*0024*/ 	.word	0x000000f0


	//----- nvinfo : EIATTR_EXIT_INSTR_OFFSETS
	.align		4
.L_12:
        /*0028*/ 	.byte	0x04, 0x1c
        /*002a*/ 	.short	(.L_14 - .L_13)


	//   ....[0]....
.L_13:
        /*002c*/ 	.word	0x00000100


	//----- nvinfo : EIATTR_SW_WAR
	.align		4
.L_14:
        /*0030*/ 	.byte	0x04, 0x36
        /*0032*/ 	.short	(.L_16 - .L_15)
.L_15:
        /*0034*/ 	.word	0x00000008
.L_16:


//--------------------- .nv.callgraph             --------------------------
	.section	.nv.callgraph,"",@"SHT_CUDA_CALLGRAPH"
	.align	4
	.sectionentsize	8
	.align		4
        /*0000*/ 	.word	0x00000000
	.align		4
        /*0004*/ 	.word	0xffffffff
	.align		4
        /*0008*/ 	.word	index@(_Z12helloFromGPUv)
	.align		4
        /*000c*/ 	.word	index@(vprintf)
	.align		4
        /*0010*/ 	.word	0x00000000
	.align		4
        /*0014*/ 	.word	0xfffffffe
	.align		4
        /*0018*/ 	.word	0x00000000
	.align		4
        /*001c*/ 	.word	0xfffffffd
	.align		4
        /*0020*/ 	.word	0x00000000
	.align		4
        /*0024*/ 	.word	0xfffffffc


//--------------------- .nv.constant4             --------------------------
	.section	.nv.constant4,"a",@progbits
	.align	8
	.align		8
.nv.constant4:
        /*0000*/ 	.dword	vprintf
	.align		8
        /*0008*/ 	.dword	$str


//--------------------- .text._Z12helloFromGPUv   --------------------------
	.section	.text._Z12helloFromGPUv,"ax",@progbits
	.align	128
        .global         _Z12helloFromGPUv
        .type           _Z12helloFromGPUv,@function
        .size           _Z12helloFromGPUv,(.L_x_2 - _Z12helloFromGPUv)
        .other          _Z12helloFromGPUv,@"STO_CUDA_ENTRY STV_DEFAULT"
_Z12helloFromGPUv:
.text._Z12helloFromGPUv:
[----:B------:R-:W0:Y:S01]  /*0000*/  LDC R1, c[0x0][0x37c] ;  /* 0x0000df00ff017b82 */ /* 0x000e220000000800 */
[----:B------:R-:W1:Y:S01]  /*0010*/  S2R R8, SR_CTAID.X ;  /* 0x0000000000087919 */ /* 0x000e620000002500 */
[----:B0-----:R-:W-:Y:S01]  /*0020*/  VIADD R1, R1, 0xfffffff8 ;  /* 0xfffffff801017836 */ /* 0x001fe20000000000 */
[----:B------:R-:W-:Y:S01]  /*0030*/  MOV R0, 0x0 ;  /* 0x0000000000007802 */ /* 0x000fe20000000f00 */
[----:B------:R-:W0:Y:S01]  /*0040*/  LDCU UR4, c[0x0][0x2f8] ;  /* 0x00005f00ff0477ac */ /* 0x000e220008000800 */
[----:B------:R-:W1:Y:S03]  /*0050*/  S2R R9, SR_TID.X ;  /* 0x0000000000097919 */ /* 0x000e660000002100 */
[----:B------:R2:W3:Y:S01]  /*0060*/  LDC.64 R2, c[0x4][R0] ;  /* 0x0100000000027b82 */ /* 0x0004e20000000a00 */
[----:B------:R-:W4:Y:S01]  /*0070*/  LDCU.64 UR6, c[0x4][0x8] ;  /* 0x01000100ff0677ac */ /* 0x000f220008000a00 */
[----:B------:R-:W5:Y:S01]  /*0080*/  LDCU UR5, c[0x0][0x2fc] ;  /* 0x00005f80ff0577ac */ /* 0x000f620008000800 */
[----:B0-----:R-:W-:Y:S01]  /*0090*/  IADD3 R6, P0, PT, R1, UR4, RZ ;  /* 0x0000000401067c10 */ /* 0x001fe2000ff1e0ff */
[----:B----4-:R-:W-:Y:S01]  /*00a0*/  IMAD.U32 R4, RZ, RZ, UR6 ;  /* 0x00000006ff047e24 */ /* 0x010fe2000f8e00ff */
[----:B------:R-:W-:-:S03]  /*00b0*/  MOV R5, UR7 ;  /* 0x0000000700057c02 */ /* 0x000fc60008000f00 */
[----:B-----5:R-:W-:Y:S01]  /*00c0*/  IMAD.X R7, RZ, RZ, UR5, P0 ;  /* 0x00000005ff077e24 */ /* 0x020fe200080e06ff */
[----:B-1----:R2:W-:Y:S07]  /*00d0*/  STL.64 [R1], R8 ;  /* 0x0000000801007387 */ /* 0x0025ee0000100a00 */
[----:B------:R-:W-:-:S07]  /*00e0*/  LEPC R20, `(.L_x_0) ;  /* 0x000000001014794e */ /* 0x000fce0000000000 */
[----:B--23--:R-:W-:Y:S05]  /*00f0*/  CALL.ABS.NOINC R2 ;  /* 0x0000000002007343 */ /* 0x00cfea0003c00000 */
.L_x_0:
[----:B------:R-:W-:Y:S05]  /*0100*/  EXIT ;  /* 0x000000000000794d */ /* 0x000fea0003800000 */
.L_x_1:
[----:B------:R-:W-:-:S00]  /*0110*/  BRA `(.L_x_1) ;  /* 0xfffffffc00fc7947 */ /* 0x000fc0000383ffff */
[----:B------:R-:W-:-:S00]  /*0120*/  NOP ;  /* 0x0000000000007918 */ /* 0x000fc00000000000 */
        /* <DEDUP_REMOVED lines=13> */
.L_x_2:


//--------------------- .nv.global.init           --------------------------
	.section	.nv.global.init,"aw",@progbits
.nv.global.init:
	.type		$str,@object
	.size		$str,(.L_0 - $str)
$str:
        /*0000*/ 	.byte	0x48, 0x65, 0x6c, 0x6c, 0x6f, 0x20, 0x57, 0x6f, 0x72, 0x6c, 0x64, 0x20, 0x66, 0x72, 0x6f, 0x6d
        /*0010*/ 	.byte	0x20, 0x47, 0x50, 0x55, 0x2c, 0x20, 0x62, 0x6c, 0x6f, 0x63, 0x6b, 0x20, 0x25, 0x64, 0x2c, 0x20
        /*0020*/ 	.byte	0x74, 0x68, 0x72, 0x65, 0x61, 0x64, 0x20, 0x25, 0x64, 0x0a, 0x00
.L_0:


//--------------------- .nv.shared.reserved.0     --------------------------
	.section	.nv.shared.reserved.0,"aw",@nobits
	.weak		__nv_reservedSMEM_offset_0_alias
	.size		__nv_reservedSMEM_offset_0_alias, 0, 64
	.other		__nv_reservedSMEM_offset_0_alias,@"STO_CUDA_RESERVED_SHARED STV_DEFAULT"
__nv_reservedSMEM_offset_0_alias:
	.zero		0
	.zero		64


//--------------------- .nv.constant0._Z12helloFromGPUv --------------------------
	.section	.nv.constant0._Z12helloFromGPUv,"a",@progbits
	.sectionflags	@""
	.align	4
.nv.constant0._Z12helloFromGPUv:
	.zero		896


//--------------------- SYMBOLS --------------------------

	.type		.nv.reservedSmem.offset0,@object
	.size		.nv.reservedSmem.offset0,0x4
	.type		vprintf,@function
